//
// Generated by NVIDIA NVVM Compiler
//
// Compiler Build ID: CL-36424714
// Cuda compilation tools, release 13.0, V13.0.88
// Based on NVVM 20.0.0
//

.version 9.0
.target sm_100
.address_size 64

	// .globl	_Z17hex_to_bin_kernelPKhPhm

.visible .entry _Z17hex_to_bin_kernelPKhPhm(
	.param .u64 .ptr .align 1 _Z17hex_to_bin_kernelPKhPhm_param_0,
	.param .u64 .ptr .align 1 _Z17hex_to_bin_kernelPKhPhm_param_1,
	.param .u64 _Z17hex_to_bin_kernelPKhPhm_param_2
)
{
	.reg .pred 	%p<8>;
	.reg .b16 	%rs<30>;
	.reg .b32 	%r<7>;
	.reg .b64 	%rd<10>;

	ld.param.u64 	%rd2, [_Z17hex_to_bin_kernelPKhPhm_param_0];
	ld.param.u64 	%rd3, [_Z17hex_to_bin_kernelPKhPhm_param_1];
	ld.param.u64 	%rd4, [_Z17hex_to_bin_kernelPKhPhm_param_2];
	mov.u32 	%r1, %ctaid.x;
	mov.u32 	%r2, %ntid.x;
	mov.u32 	%r3, %tid.x;
	mad.lo.s32 	%r4, %r1, %r2, %r3;
	cvt.s64.s32 	%rd1, %r4;
	setp.le.u64 	%p1, %rd4, %rd1;
	@%p1 bra 	$L__BB0_14;
	cvt.u32.u64 	%r5, %rd1;
	cvta.to.global.u64 	%rd5, %rd2;
	shl.b32 	%r6, %r5, 1;
	cvt.s64.s32 	%rd6, %r6;
	add.s64 	%rd7, %rd5, %rd6;
	ld.global.u8 	%rs1, [%rd7];
	ld.global.u8 	%rs2, [%rd7+1];
	add.s16 	%rs12, %rs1, -48;
	and.b16  	%rs13, %rs12, 255;
	setp.gt.u16 	%p2, %rs13, 9;
	@%p2 bra 	$L__BB0_3;
	shl.b16 	%rs28, %rs1, 4;
	bra.uni 	$L__BB0_7;
$L__BB0_3:
	add.s16 	%rs14, %rs1, -97;
	and.b16  	%rs15, %rs14, 255;
	setp.gt.u16 	%p3, %rs15, 5;
	@%p3 bra 	$L__BB0_5;
	shl.b16 	%rs20, %rs1, 4;
	add.s16 	%rs28, %rs20, -112;
	bra.uni 	$L__BB0_7;
$L__BB0_5:
	add.s16 	%rs17, %rs1, -65;
	and.b16  	%rs18, %rs17, 255;
	setp.gt.u16 	%p4, %rs18, 5;
	mov.b16 	%rs28, 0;
	@%p4 bra 	$L__BB0_7;
	shl.b16 	%rs19, %rs1, 4;
	add.s16 	%rs28, %rs19, -112;
$L__BB0_7:
	add.s16 	%rs7, %rs2, -48;
	and.b16  	%rs21, %rs7, 255;
	setp.gt.u16 	%p5, %rs21, 9;
	@%p5 bra 	$L__BB0_9;
	or.b16  	%rs28, %rs28, %rs7;
	bra.uni 	$L__BB0_13;
$L__BB0_9:
	add.s16 	%rs22, %rs2, -97;
	and.b16  	%rs23, %rs22, 255;
	setp.gt.u16 	%p6, %rs23, 5;
	@%p6 bra 	$L__BB0_11;
	add.s16 	%rs27, %rs2, -87;
	or.b16  	%rs28, %rs28, %rs27;
	bra.uni 	$L__BB0_13;
$L__BB0_11:
	add.s16 	%rs24, %rs2, -65;
	and.b16  	%rs25, %rs24, 255;
	setp.gt.u16 	%p7, %rs25, 5;
	@%p7 bra 	$L__BB0_13;
	add.s16 	%rs26, %rs2, -55;
	or.b16  	%rs28, %rs28, %rs26;
$L__BB0_13:
	cvta.to.global.u64 	%rd8, %rd3;
	add.s64 	%rd9, %rd8, %rd1;
	st.global.u8 	[%rd9], %rs28;
$L__BB0_14:
	ret;

}


// ===== COMPILED SASS (sm_100) =====

	.target	sm_100

	.elftype	@"ET_EXEC"


//--------------------- .note.nv.tkinfo           --------------------------
	.section	.note.nv.tkinfo,"",@"SHT_NOTE"
	.sectionflags	@"SHF_NOTE_NV_TKINFO"
	.tkinfo
        /*0018*/ 	.word	0x00000002
        /*0030*/ 	.string	""
        /*0030*/ 	.string	"ptxas"
        /*0030*/ 	.string	"Cuda compilation tools, release 13.0, V13.0.88"
        /*0030*/ 	.string	"Build cuda_13.0.r13.0/compiler.36424714_0"
        /*0030*/ 	.string	"-arch sm_100 -m 64 "



//--------------------- .note.nv.cuinfo           --------------------------
	.section	.note.nv.cuinfo,"",@"SHT_NOTE"
	.sectionflags	@"SHF_NOTE_NV_CUINFO"
        /*0018*/ 	.short	0x0002
        /*001a*/ 	.short	0x0064
        /*001c*/ 	.short	0x0082
	.zero		2


//--------------------- .nv.info                  --------------------------
	.section	.nv.info,"",@"SHT_CUDA_INFO"
	.align	4


	//----- nvinfo : EIATTR_REGCOUNT
	.align		4
        /*0000*/ 	.byte	0x04, 0x2f
        /*0002*/ 	.short	(.L_1 - .L_0)
	.align		4
.L_0:
        /*0004*/ 	.word	index@(_Z17hex_to_bin_kernelPKhPhm)
        /*0008*/ 	.word	0x0000000c


	//----- nvinfo : EIATTR_FRAME_SIZE
	.align		4
.L_1:
        /*000c*/ 	.byte	0x04, 0x11
        /*000e*/ 	.short	(.L_3 - .L_2)
	.align		4
.L_2:
        /*0010*/ 	.word	index@(_Z17hex_to_bin_kernelPKhPhm)
        /*0014*/ 	.word	0x00000000


	//----- nvinfo : EIATTR_MIN_STACK_SIZE
	.align		4
.L_3:
        /*0018*/ 	.byte	0x04, 0x12
        /*001a*/ 	.short	(.L_5 - .L_4)
	.align		4
.L_4:
        /*001c*/ 	.word	index@(_Z17hex_to_bin_kernelPKhPhm)
        /*0020*/ 	.word	0x00000000
.L_5:


//--------------------- .nv.compat                --------------------------
	.section	.nv.compat,"",@"SHT_CUDA_COMPAT_INFO"
	.align	4
        /*0000*/ 	.byte	0x02, 0x09, 0x00, 0x00, 0x02, 0x02, 0x01, 0x00, 0x02, 0x05, 0x05, 0x00, 0x03, 0x07, 0x01, 0x01
        /*0010*/ 	.byte	0x02, 0x03, 0x00, 0x00, 0x02, 0x06, 0x01, 0x00, 0x04, 0x0b, 0x08, 0x00, 0x09, 0x00, 0x00, 0x00
        /*0020*/ 	.byte	0x00, 0x00, 0x00, 0x00


//--------------------- .nv.info._Z17hex_to_bin_kernelPKhPhm --------------------------
	.section	.nv.info._Z17hex_to_bin_kernelPKhPhm,"",@"SHT_CUDA_INFO"
	.sectionflags	@""
	.align	4


	//----- nvinfo : EIATTR_CUDA_API_VERSION
	.align		4
        /*0000*/ 	.byte	0x04, 0x37
        /*0002*/ 	.short	(.L_7 - .L_6)
.L_6:
        /*0004*/ 	.word	0x00000082


	//----- nvinfo : EIATTR_KPARAM_INFO
	.align		4
.L_7:
        /*0008*/ 	.byte	0x04, 0x17
        /*000a*/ 	.short	(.L_9 - .L_8)
.L_8:
        /*000c*/ 	.word	0x00000000
        /*0010*/ 	.short	0x0002
        /*0012*/ 	.short	0x0010
        /*0014*/ 	.byte	0x00, 0xf0, 0x21, 0x00


	//----- nvinfo : EIATTR_KPARAM_INFO
	.align		4
.L_9:
        /*0018*/ 	.byte	0x04, 0x17
        /*001a*/ 	.short	(.L_11 - .L_10)
.L_10:
        /*001c*/ 	.word	0x00000000
        /*0020*/ 	.short	0x0001
        /*0022*/ 	.short	0x0008
        /*0024*/ 	.byte	0x00, 0xf5, 0x21, 0x00


	//----- nvinfo : EIATTR_KPARAM_INFO
	.align		4
.L_11:
        /*0028*/ 	.byte	0x04, 0x17
        /*002a*/ 	.short	(.L_13 - .L_12)
.L_12:
        /*002c*/ 	.word	0x00000000
        /*0030*/ 	.short	0x0000
        /*0032*/ 	.short	0x0000
        /*0034*/ 	.byte	0x00, 0xf5, 0x21, 0x00


	//----- nvinfo : EIATTR_SPARSE_MMA_MASK
	.align		4
.L_13:
        /*0038*/ 	.byte	0x03, 0x50
        /*003a*/ 	.short	0x0000


	//----- nvinfo : EIATTR_MAXREG_COUNT
	.align		4
        /*003c*/ 	.byte	0x03, 0x1b
        /*003e*/ 	.short	0x00ff


	//----- nvinfo : EIATTR_MERCURY_ISA_VERSION
	.align		4
        /*0040*/ 	.byte	0x03, 0x5f
        /*0042*/ 	.short	0x0101


	//----- nvinfo : EIATTR_VRC_CTA_INIT_COUNT
	.align		4
        /*0044*/ 	.byte	0x02, 0x4a
	.zero		1
	.zero		1


	//----- nvinfo : EIATTR_EXIT_INSTR_OFFSETS
	.align		4
        /*0048*/ 	.byte	0x04, 0x1c
        /*004a*/ 	.short	(.L_15 - .L_14)


	//   ....[0]....
.L_14:
        /*004c*/ 	.word	0x00000090


	//   ....[1]....
        /*0050*/ 	.word	0x000003d0


	//----- nvinfo : EIATTR_CRS_STACK_SIZE
	.align		4
.L_15:
        /*0054*/ 	.byte	0x04, 0x1e
        /*0056*/ 	.short	(.L_17 - .L_16)
.L_16:
        /*0058*/ 	.word	0x00000000


	//----- nvinfo : EIATTR_CBANK_PARAM_SIZE
	.align		4
.L_17:
        /*005c*/ 	.byte	0x03, 0x19
        /*005e*/ 	.short	0x0018


	//----- nvinfo : EIATTR_PARAM_CBANK
	.align		4
        /*0060*/ 	.byte	0x04, 0x0a
        /*0062*/ 	.short	(.L_19 - .L_18)
	.align		4
.L_18:
        /*0064*/ 	.word	index@(.nv.constant0._Z17hex_to_bin_kernelPKhPhm)
        /*0068*/ 	.short	0x0380
        /*006a*/ 	.short	0x0018


	//----- nvinfo : EIATTR_SW_WAR
	.align		4
.L_19:
        /*006c*/ 	.byte	0x04, 0x36
        /*006e*/ 	.short	(.L_21 - .L_20)
.L_20:
        /*0070*/ 	.word	0x00000008
.L_21:


//--------------------- .nv.callgraph             --------------------------
	.section	.nv.callgraph,"",@"SHT_CUDA_CALLGRAPH"
	.align	4
	.sectionentsize	8
	.align		4
        /*0000*/ 	.word	0x00000000
	.align		4
        /*0004*/ 	.word	0xffffffff
	.align		4
        /*0008*/ 	.word	0x00000000
	.align		4
        /*000c*/ 	.word	0xfffffffe
	.align		4
        /*0010*/ 	.word	0x00000000
	.align		4
        /*0014*/ 	.word	0xfffffffd
	.align		4
        /*0018*/ 	.word	0x00000000
	.align		4
        /*001c*/ 	.word	0xfffffffc


//--------------------- .text._Z17hex_to_bin_kernelPKhPhm --------------------------
	.section	.text._Z17hex_to_bin_kernelPKhPhm,"ax",@progbits
	.align	128
        .global         _Z17hex_to_bin_kernelPKhPhm
        .type           _Z17hex_to_bin_kernelPKhPhm,@function
        .size           _Z17hex_to_bin_kernelPKhPhm,(.L_x_5 - _Z17hex_to_bin_kernelPKhPhm)
        .other          _Z17hex_to_bin_kernelPKhPhm,@"STO_CUDA_ENTRY STV_DEFAULT"
_Z17hex_to_bin_kernelPKhPhm:
.text._Z17hex_to_bin_kernelPKhPhm:
[----:B------:R-:W-:Y:S01]  /*0000*/  LDC R1, c[0x0][0x37c] ;  /* 0x0000df00ff017b82 */ /* 0x000fe20000000800 */
[----:B------:R-:W0:Y:S07]  /*0010*/  S2R R3, SR_TID.X ;  /* 0x0000000000037919 */ /* 0x000e2e0000002100 */
[----:B------:R-:W0:Y:S01]  /*0020*/  S2UR UR4, SR_CTAID.X ;  /* 0x00000000000479c3 */ /* 0x000e220000002500 */
[----:B------:R-:W1:Y:S07]  /*0030*/  LDCU.64 UR6, c[0x0][0x390] ;  /* 0x00007200ff0677ac */ /* 0x000e6e0008000a00 */
[----:B------:R-:W0:Y:S02]  /*0040*/  LDC R0, c[0x0][0x360] ;  /* 0x0000d800ff007b82 */ /* 0x000e240000000800 */
[----:B0-----:R-:W-:-:S05]  /*0050*/  IMAD R0, R0, UR4, R3 ;  /* 0x0000000400007c24 */ /* 0x001fca000f8e0203 */
[----:B-1----:R-:W-:Y:S02]  /*0060*/  ISETP.GE.U32.AND P0, PT, R0, UR6, PT ;  /* 0x0000000600007c0c */ /* 0x002fe4000bf06070 */
[----:B------:R-:W-:-:S04]  /*0070*/  SHF.R.S32.HI R9, RZ, 0x1f, R0 ;  /* 0x0000001fff097819 */ /* 0x000fc80000011400 */
[----:B------:R-:W-:-:S13]  /*0080*/  ISETP.GE.U32.AND.EX P0, PT, R9, UR7, PT, P0 ;  /* 0x0000000709007c0c */ /* 0x000fda000bf06100 */
[----:B------:R-:W-:Y:S05]  /*0090*/  @P0 EXIT ;  /* 0x000000000000094d */ /* 0x000fea0003800000 */
[----:B------:R-:W0:Y:S01]  /*00a0*/  LDCU.64 UR6, c[0x0][0x380] ;  /* 0x00007000ff0677ac */ /* 0x000e220008000a00 */
[----:B------:R-:W-:Y:S01]  /*00b0*/  IMAD.SHL.U32 R3, R0, 0x2, RZ ;  /* 0x0000000200037824 */ /* 0x000fe200078e00ff */
[----:B------:R-:W1:Y:S04]  /*00c0*/  LDCU.64 UR4, c[0x0][0x358] ;  /* 0x00006b00ff0477ac */ /* 0x000e680008000a00 */
[----:B0-----:R-:W-:-:S04]  /*00d0*/  IADD3 R2, P0, PT, R3, UR6, RZ ;  /* 0x0000000603027c10 */ /* 0x001fc8000ff1e0ff */
[----:B------:R-:W-:-:S05]  /*00e0*/  LEA.HI.X.SX32 R3, R3, UR7, 0x1, P0 ;  /* 0x0000000703037c11 */ /* 0x000fca00080f0eff */
[----:B-1----:R-:W2:Y:S04]  /*00f0*/  LDG.E.U8 R4, desc[UR4][R2.64] ;  /* 0x0000000402047981 */ /* 0x002ea8000c1e1100 */
[----:B------:R-:W3:Y:S01]  /*0100*/  LDG.E.U8 R5, desc[UR4][R2.64+0x1] ;  /* 0x0000010402057981 */ /* 0x000ee2000c1e1100 */
[----:B------:R-:W-:Y:S01]  /*0110*/  BSSY.RECONVERGENT B0, `(.L_x_0) ;  /* 0x0000015000007945 */ /* 0x000fe20003800200 */
[----:B--2---:R-:W-:Y:S02]  /*0120*/  VIADD R6, R4, 0xffffffd0 ;  /* 0xffffffd004067836 */ /* 0x004fe40000000000 */
[----:B---3--:R-:W-:-:S03]  /*0130*/  VIADD R8, R5, 0xffffffd0 ;  /* 0xffffffd005087836 */ /* 0x008fc60000000000 */
[----:B------:R-:W-:-:S04]  /*0140*/  LOP3.LUT R6, R6, 0xff, RZ, 0xc0, !PT ;  /* 0x000000ff06067812 */ /* 0x000fc800078ec0ff */
[----:B------:R-:W-:Y:S02]  /*0150*/  ISETP.GT.U32.AND P1, PT, R6, 0x9, PT ;  /* 0x000000090600780c */ /* 0x000fe40003f24070 */
[----:B------:R-:W-:-:S04]  /*0160*/  LOP3.LUT R6, R8, 0xff, RZ, 0xc0, !PT ;  /* 0x000000ff08067812 */ /* 0x000fc800078ec0ff */
[----:B------:R-:W-:-:S07]  /*0170*/  ISETP.GT.U32.AND P0, PT, R6, 0x9, PT ;  /* 0x000000090600780c */ /* 0x000fce0003f04070 */
[----:B------:R-:W-:-:S05]  /*0180*/  @!P1 IMAD.SHL.U32 R6, R4, 0x10, RZ ;  /* 0x0000001004069824 */ /* 0x000fca00078e00ff */
[----:B------:R-:W-:Y:S01]  /*0190*/  @!P1 PRMT R7, R6, 0x7610, R7 ;  /* 0x0000761006079816 */ /* 0x000fe20000000007 */
[----:B------:R-:W-:Y:S06]  /*01a0*/  @!P1 BRA `(.L_x_1) ;  /* 0x00000000002c9947 */ /* 0x000fec0003800000 */
[----:B------:R-:W-:-:S05]  /*01b0*/  VIADD R2, R4, 0xffffff9f ;  /* 0xffffff9f04027836 */ /* 0x000fca0000000000 */
[----:B------:R-:W-:-:S04]  /*01c0*/  LOP3.LUT R2, R2, 0xff, RZ, 0xc0, !PT ;  /* 0x000000ff02027812 */ /* 0x000fc800078ec0ff */
[----:B------:R-:W-:-:S13]  /*01d0*/  ISETP.GT.U32.AND P1, PT, R2, 0x5, PT ;  /* 0x000000050200780c */ /* 0x000fda0003f24070 */
[----:B------:R-:W-:Y:S01]  /*01e0*/  @!P1 LEA R7, R4, 0xffffff90, 0x4 ;  /* 0xffffff9004079811 */ /* 0x000fe200078e20ff */
[----:B------:R-:W-:Y:S06]  /*01f0*/  @!P1 BRA `(.L_x_1) ;  /* 0x0000000000189947 */ /* 0x000fec0003800000 */
[----:B------:R-:W-:Y:S01]  /*0200*/  VIADD R2, R4, 0xffffffbf ;  /* 0xffffffbf04027836 */ /* 0x000fe20000000000 */
[----:B------:R-:W-:-:S04]  /*0210*/  PRMT R7, RZ, 0x7610, R7 ;  /* 0x00007610ff077816 */ /* 0x000fc80000000007 */
[----:B------:R-:W-:-:S04]  /*0220*/  LOP3.LUT R2, R2, 0xff, RZ, 0xc0, !PT ;  /* 0x000000ff02027812 */ /* 0x000fc800078ec0ff */
[----:B------:R-:W-:-:S13]  /*0230*/  ISETP.GT.U32.AND P1, PT, R2, 0x5, PT ;  /* 0x000000050200780c */ /* 0x000fda0003f24070 */
[----:B------:R-:W-:-:S04]  /*0240*/  @!P1 LEA R4, R4, 0xffffff90, 0x4 ;  /* 0xffffff9004049811 */ /* 0x000fc800078e20ff */
[----:B------:R-:W-:-:S07]  /*0250*/  @!P1 PRMT R7, R4, 0x7610, R7 ;  /* 0x0000761004079816 */ /* 0x000fce0000000007 */
.L_x_1:
[----:B------:R-:W-:Y:S05]  /*0260*/  BSYNC.RECONVERGENT B0 ;  /* 0x0000000000007941 */ /* 0x000fea0003800200 */
.L_x_0:
[----:B------:R-:W-:Y:S01]  /*0270*/  @!P0 LOP3.LUT R8, R7, R8, RZ, 0xfc, !PT ;  /* 0x0000000807088212 */ /* 0x000fe200078efcff */
[----:B------:R-:W-:Y:S03]  /*0280*/  BSSY.RECONVERGENT B0, `(.L_x_2) ;  /* 0x0000010000007945 */ /* 0x000fe60003800200 */
[----:B------:R-:W-:Y:S01]  /*0290*/  @!P0 PRMT R7, R8, 0x7610, R7 ;  /* 0x0000761008078816 */ /* 0x000fe20000000007 */
[----:B------:R-:W-:Y:S06]  /*02a0*/  @!P0 BRA `(.L_x_3) ;  /* 0x0000000000348947 */ /* 0x000fec0003800000 */
[----:B------:R-:W-:-:S05]  /*02b0*/  VIADD R2, R5, 0xffffff9f ;  /* 0xffffff9f05027836 */ /* 0x000fca0000000000 */
[----:B------:R-:W-:-:S04]  /*02c0*/  LOP3.LUT R2, R2, 0xff, RZ, 0xc0, !PT ;  /* 0x000000ff02027812 */ /* 0x000fc800078ec0ff */
[----:B------:R-:W-:-:S13]  /*02d0*/  ISETP.GT.U32.AND P0, PT, R2, 0x5, PT ;  /* 0x000000050200780c */ /* 0x000fda0003f04070 */
[----:B------:R-:W-:-:S05]  /*02e0*/  @!P0 VIADD R2, R5, 0xffffffa9 ;  /* 0xffffffa905028836 */ /* 0x000fca0000000000 */
[----:B------:R-:W-:-:S04]  /*02f0*/  @!P0 LOP3.LUT R2, R7, R2, RZ, 0xfc, !PT ;  /* 0x0000000207028212 */ /* 0x000fc800078efcff */
[----:B------:R-:W-:Y:S01]  /*0300*/  @!P0 PRMT R7, R2, 0x7610, R7 ;  /* 0x0000761002078816 */ /* 0x000fe20000000007 */
[----:B------:R-:W-:Y:S06]  /*0310*/  @!P0 BRA `(.L_x_3) ;  /* 0x0000000000188947 */ /* 0x000fec0003800000 */
[----:B------:R-:W-:-:S05]  /*0320*/  VIADD R2, R5, 0xffffffbf ;  /* 0xffffffbf05027836 */ /* 0x000fca0000000000 */
[----:B------:R-:W-:-:S04]  /*0330*/  LOP3.LUT R2, R2, 0xff, RZ, 0xc0, !PT ;  /* 0x000000ff02027812 */ /* 0x000fc800078ec0ff */
[----:B------:R-:W-:-:S13]  /*0340*/  ISETP.GT.U32.AND P0, PT, R2, 0x5, PT ;  /* 0x000000050200780c */ /* 0x000fda0003f04070 */
[----:B------:R-:W-:-:S05]  /*0350*/  @!P0 VIADD R2, R5, 0xffffffc9 ;  /* 0xffffffc905028836 */ /* 0x000fca0000000000 */
[----:B------:R-:W-:-:S04]  /*0360*/  @!P0 LOP3.LUT R2, R7, R2, RZ, 0xfc, !PT ;  /* 0x0000000207028212 */ /* 0x000fc800078efcff */
[----:B------:R-:W-:-:S07]  /*0370*/  @!P0 PRMT R7, R2, 0x7610, R7 ;  /* 0x0000761002078816 */ /* 0x000fce0000000007 */
.L_x_3:
[----:B------:R-:W-:Y:S05]  /*0380*/  BSYNC.RECONVERGENT B0 ;  /* 0x0000000000007941 */ /* 0x000fea0003800200 */
.L_x_2:
[----:B------:R-:W0:Y:S02]  /*0390*/  LDCU.64 UR6, c[0x0][0x388] ;  /* 0x00007100ff0677ac */ /* 0x000e240008000a00 */
[----:B0-----:R-:W-:-:S04]  /*03a0*/  IADD3 R2, P0, PT, R0, UR6, RZ ;  /* 0x0000000600027c10 */ /* 0x001fc8000ff1e0ff */
[----:B------:R-:W-:-:S05]  /*03b0*/  IADD3.X R3, PT, PT, R9, UR7, RZ, P0, !PT ;  /* 0x0000000709037c10 */ /* 0x000fca00087fe4ff */
[----:B------:R-:W-:Y:S01]  /*03c0*/  STG.E.U8 desc[UR4][R2.64], R7 ;  /* 0x0000000702007986 */ /* 0x000fe2000c101104 */
[----:B------:R-:W-:Y:S05]  /*03d0*/  EXIT ;  /* 0x000000000000794d */ /* 0x000fea0003800000 */
.L_x_4:
[----:B------:R-:W-:-:S00]  /*03e0*/  BRA `(.L_x_4) ;  /* 0xfffffffc00fc7947 */ /* 0x000fc0000383ffff */
[----:B------:R-:W-:-:S00]  /*03f0*/  NOP ;  /* 0x0000000000007918 */ /* 0x000fc00000000000 */
        /* <DEDUP_REMOVED lines=8> */
.L_x_5:


//--------------------- .nv.shared.reserved.0     --------------------------
	.section	.nv.shared.reserved.0,"aw",@nobits
	.weak		__nv_reservedSMEM_offset_0_alias
	.size		__nv_reservedSMEM_offset_0_alias, 0, 64
	.other		__nv_reservedSMEM_offset_0_alias,@"STO_CUDA_RESERVED_SHARED STV_DEFAULT"
__nv_reservedSMEM_offset_0_alias:
	.zero		0
	.zero		64


//--------------------- .nv.constant0._Z17hex_to_bin_kernelPKhPhm --------------------------
	.section	.nv.constant0._Z17hex_to_bin_kernelPKhPhm,"a",@progbits
	.sectionflags	@""
	.align	4
.nv.constant0._Z17hex_to_bin_kernelPKhPhm:
	.zero		920


//--------------------- SYMBOLS --------------------------

	.type		.nv.reservedSmem.offset0,@object
	.size		.nv.reservedSmem.offset0,0x4
